	.headerflags	@"EF_CUDA_TEXMODE_UNIFIED EF_CUDA_64BIT_ADDRESS EF_CUDA_ACCELERATORS EF_CUDA_SM90 EF_CUDA_VIRTUAL_SM(EF_CUDA_SM90)"
	.elftype	@"ET_EXEC"


//--------------------- .nv.info                  --------------------------
	.section	.nv.info,"",@"SHT_CUDA_INFO"
	.align	4


	//----- nvinfo : EIATTR_REGCOUNT
	.align		4
        /*0000*/ 	.byte	0x04, 0x2f
        /*0002*/ 	.short	(.L_3 - .L_2)
	.align		4
.L_2:
        /*0004*/ 	.word	index@(triton_poi_fused__native_batch_norm_legit_no_training_convolution_21)
        /*0008*/ 	.word	0x00000020


	//----- nvinfo : EIATTR_MIN_STACK_SIZE
	.align		4
.L_3:
        /*000c*/ 	.byte	0x04, 0x12
        /*000e*/ 	.short	(.L_5 - .L_4)
	.align		4
.L_4:
        /*0010*/ 	.word	index@(triton_poi_fused__native_batch_norm_legit_no_training_convolution_21)
        /*0014*/ 	.word	0x00000000


	//----- nvinfo : EIATTR_FRAME_SIZE
	.align		4
.L_5:
        /*0018*/ 	.byte	0x04, 0x11
        /*001a*/ 	.short	(.L_7 - .L_6)
	.align		4
.L_6:
        /*001c*/ 	.word	index@(triton_poi_fused__native_batch_norm_legit_no_training_convolution_21)
        /*0020*/ 	.word	0x00000000


	//----- nvinfo : EIATTR_MIN_STACK_SIZE
	.align		4
.L_7:
        /*0024*/ 	.byte	0x04, 0x12
        /*0026*/ 	.short	(.L_9 - .L_8)
	.align		4
.L_8:
        /*0028*/ 	.word	index@(triton_poi_fused__native_batch_norm_legit_no_training_convolution_21)
        /*002c*/ 	.word	0x00000000
.L_9:


//--------------------- .nv.info.triton_poi_fused__native_batch_norm_legit_no_training_convolution_21 --------------------------
	.section	.nv.info.triton_poi_fused__native_batch_norm_legit_no_training_convolution_21,"",@"SHT_CUDA_INFO"
	.sectionflags	@""
	.align	4


	//----- nvinfo : EIATTR_CUDA_API_VERSION
	.align		4
        /*0000*/ 	.byte	0x04, 0x37
        /*0002*/ 	.short	(.L_11 - .L_10)
.L_10:
        /*0004*/ 	.word	0x0000007c


	//----- nvinfo : EIATTR_KPARAM_INFO
	.align		4
.L_11:
        /*0008*/ 	.byte	0x04, 0x17
        /*000a*/ 	.short	(.L_13 - .L_12)
.L_12:
        /*000c*/ 	.word	0x00000000
        /*0010*/ 	.short	0x0007
        /*0012*/ 	.short	0x0038
        /*0014*/ 	.byte	0x00, 0xf0, 0x11, 0x00


	//----- nvinfo : EIATTR_KPARAM_INFO
	.align		4
.L_13:
        /*0018*/ 	.byte	0x04, 0x17
        /*001a*/ 	.short	(.L_15 - .L_14)
.L_14:
        /*001c*/ 	.word	0x00000000
        /*0020*/ 	.short	0x0006
        /*0022*/ 	.short	0x0030
        /*0024*/ 	.byte	0x00, 0xf4, 0x21, 0x00


	//----- nvinfo : EIATTR_KPARAM_INFO
	.align		4
.L_15:
        /*0028*/ 	.byte	0x04, 0x17
        /*002a*/ 	.short	(.L_17 - .L_16)
.L_16:
        /*002c*/ 	.word	0x00000000
        /*0030*/ 	.short	0x0005
        /*0032*/ 	.short	0x0028
        /*0034*/ 	.byte	0x00, 0xf4, 0x21, 0x00


	//----- nvinfo : EIATTR_KPARAM_INFO
	.align		4
.L_17:
        /*0038*/ 	.byte	0x04, 0x17
        /*003a*/ 	.short	(.L_19 - .L_18)
.L_18:
        /*003c*/ 	.word	0x00000000
        /*0040*/ 	.short	0x0004
        /*0042*/ 	.short	0x0020
        /*0044*/ 	.byte	0x00, 0xf4, 0x21, 0x00


	//----- nvinfo : EIATTR_KPARAM_INFO
	.align		4
.L_19:
        /*0048*/ 	.byte	0x04, 0x17
        /*004a*/ 	.short	(.L_21 - .L_20)
.L_20:
        /*004c*/ 	.word	0x00000000
        /*0050*/ 	.short	0x0003
        /*0052*/ 	.short	0x0018
        /*0054*/ 	.byte	0x00, 0xf4, 0x21, 0x00


	//----- nvinfo : EIATTR_KPARAM_INFO
	.align		4
.L_21:
        /*0058*/ 	.byte	0x04, 0x17
        /*005a*/ 	.short	(.L_23 - .L_22)
.L_22:
        /*005c*/ 	.word	0x00000000
        /*0060*/ 	.short	0x0002
        /*0062*/ 	.short	0x0010
        /*0064*/ 	.byte	0x00, 0xf4, 0x21, 0x00


	//----- nvinfo : EIATTR_KPARAM_INFO
	.align		4
.L_23:
        /*0068*/ 	.byte	0x04, 0x17
        /*006a*/ 	.short	(.L_25 - .L_24)
.L_24:
        /*006c*/ 	.word	0x00000000
        /*0070*/ 	.short	0x0001
        /*0072*/ 	.short	0x0008
        /*0074*/ 	.byte	0x00, 0xf4, 0x21, 0x00


	//----- nvinfo : EIATTR_KPARAM_INFO
	.align		4
.L_25:
        /*0078*/ 	.byte	0x04, 0x17
        /*007a*/ 	.short	(.L_27 - .L_26)
.L_26:
        /*007c*/ 	.word	0x00000000
        /*0080*/ 	.short	0x0000
        /*0082*/ 	.short	0x0000
        /*0084*/ 	.byte	0x00, 0xf4, 0x21, 0x00


	//----- nvinfo : EIATTR_SPARSE_MMA_MASK
	.align		4
.L_27:
        /*0088*/ 	.byte	0x03, 0x50
        /*008a*/ 	.short	0x0000


	//----- nvinfo : EIATTR_MAXREG_COUNT
	.align		4
        /*008c*/ 	.byte	0x03, 0x1b
        /*008e*/ 	.short	0x00ff


	//----- nvinfo : EIATTR_EXIT_INSTR_OFFSETS
	.align		4
        /*0090*/ 	.byte	0x04, 0x1c
        /*0092*/ 	.short	(.L_29 - .L_28)


	//   ....[0]....
.L_28:
        /*0094*/ 	.word	0x000006e0


	//----- nvinfo : EIATTR_REQNTID
	.align		4
.L_29:
        /*0098*/ 	.byte	0x04, 0x10
        /*009a*/ 	.short	(.L_31 - .L_30)
.L_30:
        /*009c*/ 	.word	0x00000080
        /*00a0*/ 	.word	0x00000001
        /*00a4*/ 	.word	0x00000001


	//----- nvinfo : EIATTR_CBANK_PARAM_SIZE
	.align		4
.L_31:
        /*00a8*/ 	.byte	0x03, 0x19
        /*00aa*/ 	.short	0x003c


	//----- nvinfo : EIATTR_PARAM_CBANK
	.align		4
        /*00ac*/ 	.byte	0x04, 0x0a
        /*00ae*/ 	.short	(.L_33 - .L_32)
	.align		4
.L_32:
        /*00b0*/ 	.word	index@(.nv.constant0.triton_poi_fused__native_batch_norm_legit_no_training_convolution_21)
        /*00b4*/ 	.short	0x0210
        /*00b6*/ 	.short	0x003c


	//----- nvinfo : EIATTR_SW_WAR
	.align		4
.L_33:
        /*00b8*/ 	.byte	0x04, 0x36
        /*00ba*/ 	.short	(.L_35 - .L_34)
.L_34:
        /*00bc*/ 	.word	0x00000008
.L_35:


//--------------------- .nv.callgraph             --------------------------
	.section	.nv.callgraph,"",@"SHT_CUDA_CALLGRAPH"
	.align	4
	.sectionentsize	8
	.align		4
        /*0000*/ 	.word	0x00000000
	.align		4
        /*0004*/ 	.word	0xffffffff
	.align		4
        /*0008*/ 	.word	0x00000000
	.align		4
        /*000c*/ 	.word	0xfffffffe
	.align		4
        /*0010*/ 	.word	0x00000000
	.align		4
        /*0014*/ 	.word	0xfffffffd
	.align		4
        /*0018*/ 	.word	0x00000000
	.align		4
        /*001c*/ 	.word	0xfffffffc


//--------------------- .nv.constant4             --------------------------
	.section	.nv.constant4,"a",@progbits
	.align	8
	.align		8
.nv.constant4:
        /*0000*/ 	.dword	_$_str
	.align		8
        /*0008*/ 	.dword	_$_str_$_2


//--------------------- .text.triton_poi_fused__native_batch_norm_legit_no_training_convolution_21 --------------------------
	.section	.text.triton_poi_fused__native_batch_norm_legit_no_training_convolution_21,"ax",@progbits
	.align	128
        .global         triton_poi_fused__native_batch_norm_legit_no_training_convolution_21
        .type           triton_poi_fused__native_batch_norm_legit_no_training_convolution_21,@function
        .size           triton_poi_fused__native_batch_norm_legit_no_training_convolution_21,(.L_x_1 - triton_poi_fused__native_batch_norm_legit_no_training_convolution_21)
        .other          triton_poi_fused__native_batch_norm_legit_no_training_convolution_21,@"STO_CUDA_ENTRY STV_DEFAULT"
triton_poi_fused__native_batch_norm_legit_no_training_convolution_21:
.text.triton_poi_fused__native_batch_norm_legit_no_training_convolution_21:
[----:B------:R-:W-:Y:S01]  /*0000*/  LDC R1, c[0x0][0x28] ;  /* 0x00000a00ff017b82 */ /* 0x000fe20000000800 */
[----:B------:R-:W1:Y:S07]  /*0010*/  S2R R0, SR_TID.X ;  /* 0x0000000000007919 */ /* 0x000e6e0000002100 */
[----:B------:R-:W2:Y:S01]  /*0020*/  LDC.64 R16, c[0x0][0x228] ;  /* 0x00008a00ff107b82 */ /* 0x000ea20000000a00 */
[----:B------:R-:W-:Y:S01]  /*0030*/  ULDC.64 UR4, c[0x0][0x208] ;  /* 0x0000820000047ab9 */ /* 0x000fe20000000a00 */
[----:B------:R-:W3:Y:S06]  /*0040*/  S2R R3, SR_CTAID.X ;  /* 0x0000000000037919 */ /* 0x000eec0000002500 */
[----:B------:R-:W4:Y:S08]  /*0050*/  LDC.64 R8, c[0x0][0x218] ;  /* 0x00008600ff087b82 */ /* 0x000f300000000a00 */
[----:B------:R-:W5:Y:S08]  /*0060*/  LDC.64 R26, c[0x0][0x210] ;  /* 0x00008400ff1a7b82 */ /* 0x000f700000000a00 */
[----:B------:R-:W5:Y:S01]  /*0070*/  LDC.64 R20, c[0x0][0x220] ;  /* 0x00008800ff147b82 */ /* 0x000f620000000a00 */
[----:B-1----:R-:W-:-:S02]  /*0080*/  SHF.L.U32 R0, R0, 0x2, RZ ;  /* 0x0000000200007819 */ /* 0x002fc400000006ff */
[----:B---3--:R-:W-:Y:S02]  /*0090*/  SHF.R.S32.HI R2, RZ, 0x15, R3 ;  /* 0x00000015ff027819 */ /* 0x008fe40000011403 */
[----:B------:R-:W-:Y:S02]  /*00a0*/  LOP3.LUT R0, R0, 0x1fc, RZ, 0xc0, !PT ;  /* 0x000001fc00007812 */ /* 0x000fe400078ec0ff */
[----:B------:R-:W-:Y:S02]  /*00b0*/  SGXT R2, R2, 0x1 ;  /* 0x000000010202781a */ /* 0x000fe40000000200 */
[----:B------:R-:W-:-:S04]  /*00c0*/  LEA R3, R3, R0, 0xa ;  /* 0x0000000003037211 */ /* 0x000fc800078e50ff */
[----:B------:R-:W-:-:S04]  /*00d0*/  LEA.HI R2, R2, R3, RZ, 0x7 ;  /* 0x0000000302027211 */ /* 0x000fc800078f38ff */
[----:B------:R-:W-:-:S04]  /*00e0*/  LOP3.LUT R2, R2, 0xffffff80, RZ, 0xc0, !PT ;  /* 0xffffff8002027812 */ /* 0x000fc800078ec0ff */
[----:B------:R-:W-:-:S05]  /*00f0*/  IADD3 R24, R3, -R2, RZ ;  /* 0x8000000203187210 */ /* 0x000fca0007ffe0ff */
[----:B--2---:R-:W-:-:S06]  /*0100*/  IMAD.WIDE R16, R24, 0x4, R16 ;  /* 0x0000000418107825 */ /* 0x004fcc00078e0210 */
[----:B------:R-:W2:Y:S01]  /*0110*/  LDG.E.EL.128 R16, desc[UR4][R16.64] ;  /* 0x0000000410107981 */ /* 0x000ea2000c2e1d00 */
[----:B----4-:R-:W-:-:S04]  /*0120*/  IMAD.WIDE R8, R24, 0x4, R8 ;  /* 0x0000000418087825 */ /* 0x010fc800078e0208 */
[----:B-----5:R-:W-:Y:S02]  /*0130*/  IMAD.WIDE R26, R3, 0x4, R26 ;  /* 0x00000004031a7825 */ /* 0x020fe400078e021a */
[----:B------:R-:W3:Y:S04]  /*0140*/  LDG.E.EL.128 R8, desc[UR4][R8.64] ;  /* 0x0000000408087981 */ /* 0x000ee8000c2e1d00 */
[----:B------:R-:W3:Y:S04]  /*0150*/  LDG.E.128 R4, desc[UR4][R26.64+0x800] ;  /* 0x000800041a047981 */ /* 0x000ee8000c1e1d00 */
[----:B------:R-:W4:Y:S01]  /*0160*/  LDG.E.128 R12, desc[UR4][R26.64] ;  /* 0x000000041a0c7981 */ /* 0x000f22000c1e1d00 */
[----:B0-----:R-:W-:-:S06]  /*0170*/  IMAD.WIDE R20, R24, 0x4, R20 ;  /* 0x0000000418147825 */ /* 0x001fcc00078e0214 */
[----:B------:R-:W5:Y:S01]  /*0180*/  LDG.E.EL.128 R20, desc[UR4][R20.64] ;  /* 0x0000000414147981 */ /* 0x000f62000c2e1d00 */
[----:B--2---:R-:W-:-:S04]  /*0190*/  FADD R25, R16, 9.9999997473787516356e-06 ;  /* 0x3727c5ac10197421 */ /* 0x004fc80000000000 */
[----:B------:R-:W0:Y:S01]  /*01a0*/  MUFU.SQRT R0, R25 ;  /* 0x0000001900007308 */ /* 0x000e220000002000 */
[----:B------:R-:W-:Y:S01]  /*01b0*/  FADD R2, R18, 9.9999997473787516356e-06 ;  /* 0x3727c5ac12027421 */ /* 0x000fe20000000000 */
[----:B------:R-:W-:-:S06]  /*01c0*/  FADD R19, R19, 9.9999997473787516356e-06 ;  /* 0x3727c5ac13137421 */ /* 0x000fcc0000000000 */
[----:B------:R-:W1:Y:S08]  /*01d0*/  MUFU.SQRT R2, R2 ;  /* 0x0000000200027308 */ /* 0x000e700000002000 */
[----:B------:R-:W2:Y:S01]  /*01e0*/  MUFU.SQRT R19, R19 ;  /* 0x0000001300137308 */ /* 0x000ea20000002000 */
[C---:B0-----:R-:W-:Y:S01]  /*01f0*/  FSETP.GT.AND P6, PT, R0.reuse, 8.50705917302346158658e+37, PT ;  /* 0x7e8000000000780b */ /* 0x041fe20003fc4000 */
[----:B------:R-:W-:Y:S01]  /*0200*/  HFMA2.MMA R18, -RZ, RZ, 1.625, 0 ;  /* 0x3e800000ff127435 */ /* 0x000fe200000001ff */
[----:B------:R-:W-:Y:S01]  /*0210*/  FSETP.GEU.AND P5, PT, R0, 1.175494350822287508e-38, PT ;  /* 0x008000000000780b */ /* 0x000fe20003fae000 */
[----:B------:R-:W-:Y:S01]  /*0220*/  FADD R17, R17, 9.9999997473787516356e-06 ;  /* 0x3727c5ac11117421 */ /* 0x000fe20000000000 */
[----:B-1----:R-:W-:-:S03]  /*0230*/  FSETP.GT.AND P2, PT, R2, 8.50705917302346158658e+37, PT ;  /* 0x7e8000000200780b */ /* 0x002fc60003f44000 */
[----:B------:R-:W0:Y:S01]  /*0240*/  MUFU.SQRT R16, R17 ;  /* 0x0000001100107308 */ /* 0x000e220000002000 */
[----:B------:R-:W-:-:S03]  /*0250*/  FSETP.GEU.AND P0, PT, R2, 1.175494350822287508e-38, PT ;  /* 0x008000000200780b */ /* 0x000fc60003f0e000 */
[----:B------:R-:W-:Y:S02]  /*0260*/  FSEL R25, R18, 1, P6 ;  /* 0x3f80000012197808 */ /* 0x000fe40003000000 */
[----:B------:R-:W-:Y:S01]  /*0270*/  @P6 FMUL R0, R0, 0.25 ;  /* 0x3e80000000006820 */ /* 0x000fe20000400000 */
[C---:B--2---:R-:W-:Y:S02]  /*0280*/  FSETP.GT.AND P1, PT, R19.reuse, 8.50705917302346158658e+37, PT ;  /* 0x7e8000001300780b */ /* 0x044fe40003f24000 */
[----:B------:R-:W-:Y:S01]  /*0290*/  FSETP.GEU.AND P6, PT, R19, 1.175494350822287508e-38, PT ;  /* 0x008000001300780b */ /* 0x000fe20003fce000 */
[----:B------:R-:W-:Y:S01]  /*02a0*/  @!P5 FMUL R0, R0, 16777216 ;  /* 0x4b8000000000d820 */ /* 0x000fe20000400000 */
[----:B------:R-:W-:-:S05]  /*02b0*/  @P2 FMUL R2, R2, 0.25 ;  /* 0x3e80000002022820 */ /* 0x000fca0000400000 */
[----:B------:R-:W1:Y:S01]  /*02c0*/  MUFU.RCP R0, R0 ;  /* 0x0000000000007308 */ /* 0x000e620000001000 */
[----:B0-----:R-:W-:-:S03]  /*02d0*/  FSETP.GT.AND P4, PT, R16, 8.50705917302346158658e+37, PT ;  /* 0x7e8000001000780b */ /* 0x001fc60003f84000 */
[----:B------:R-:W-:Y:S01]  /*02e0*/  @P1 FMUL R19, R19, 0.25 ;  /* 0x3e80000013131820 */ /* 0x000fe20000400000 */
[----:B------:R-:W-:Y:S01]  /*02f0*/  @!P0 FMUL R2, R2, 16777216 ;  /* 0x4b80000002028820 */ /* 0x000fe20000400000 */
[----:B------:R-:W-:Y:S02]  /*0300*/  FSETP.GEU.AND P3, PT, R16, 1.175494350822287508e-38, PT ;  /* 0x008000001000780b */ /* 0x000fe40003f6e000 */
[----:B------:R-:W-:Y:S01]  /*0310*/  @!P6 FMUL R19, R19, 16777216 ;  /* 0x4b8000001313e820 */ /* 0x000fe20000400000 */
[----:B------:R-:W-:Y:S02]  /*0320*/  @!P5 FMUL R25, R25, 16777216 ;  /* 0x4b8000001919d820 */ /* 0x000fe40000400000 */
[----:B------:R-:W0:Y:S01]  /*0330*/  MUFU.RCP R2, R2 ;  /* 0x0000000200027308 */ /* 0x000e220000001000 */
[----:B------:R-:W-:Y:S01]  /*0340*/  FSEL R28, R18, 1, P4 ;  /* 0x3f800000121c7808 */ /* 0x000fe20002000000 */
[----:B-1----:R-:W-:-:S06]  /*0350*/  FMUL R0, R0, R25 ;  /* 0x0000001900007220 */ /* 0x002fcc0000400000 */
[----:B------:R-:W1:Y:S01]  /*0360*/  MUFU.RCP R19, R19 ;  /* 0x0000001300137308 */ /* 0x000e620000001000 */
[----:B------:R-:W-:Y:S01]  /*0370*/  FSEL R25, R18, 1, P2 ;  /* 0x3f80000012197808 */ /* 0x000fe20001000000 */
[----:B------:R-:W-:Y:S01]  /*0380*/  @P4 FMUL R16, R16, 0.25 ;  /* 0x3e80000010104820 */ /* 0x000fe20000400000 */
[----:B------:R-:W-:-:S03]  /*0390*/  FSEL R18, R18, 1, P1 ;  /* 0x3f80000012127808 */ /* 0x000fc60000800000 */
[----:B------:R-:W-:Y:S01]  /*03a0*/  @!P3 FMUL R16, R16, 16777216 ;  /* 0x4b8000001010b820 */ /* 0x000fe20000400000 */
[----:B------:R-:W-:Y:S01]  /*03b0*/  @!P0 FMUL R25, R25, 16777216 ;  /* 0x4b80000019198820 */ /* 0x000fe20000400000 */
[----:B------:R-:W-:Y:S01]  /*03c0*/  @!P6 FMUL R18, R18, 16777216 ;  /* 0x4b8000001212e820 */ /* 0x000fe20000400000 */
[--C-:B---3--:R-:W-:Y:S01]  /*03d0*/  FADD R7, R7, R11.reuse ;  /* 0x0000000b07077221 */ /* 0x108fe20000000000 */
[----:B------:R0:W2:Y:S01]  /*03e0*/  MUFU.RCP R17, R16 ;  /* 0x0000001000117308 */ /* 0x0000a20000001000 */
[--C-:B------:R-:W-:Y:S01]  /*03f0*/  FADD R6, R6, R10.reuse ;  /* 0x0000000a06067221 */ /* 0x100fe20000000000 */
[----:B----4-:R-:W-:Y:S01]  /*0400*/  FADD R11, R15, R11 ;  /* 0x0000000b0f0b7221 */ /* 0x010fe20000000000 */
[----:B------:R-:W-:Y:S02]  /*0410*/  FADD R10, R14, R10 ;  /* 0x0000000a0e0a7221 */ /* 0x000fe40000000000 */
[----:B------:R-:W3:Y:S01]  /*0420*/  LDC.64 R14, c[0x0][0x230] ;  /* 0x00008c00ff0e7b82 */ /* 0x000ee20000000a00 */
[----:B0-----:R-:W-:Y:S01]  /*0430*/  FMUL R16, R2, R25 ;  /* 0x0000001902107220 */ /* 0x001fe20000400000 */
[----:B-1----:R-:W-:-:S06]  /*0440*/  FMUL R2, R19, R18 ;  /* 0x0000001213027220 */ /* 0x002fcc0000400000 */
[----:B------:R-:W0:Y:S01]  /*0450*/  LDC.64 R18, c[0x0][0x238] ;  /* 0x00008e00ff127b82 */ /* 0x000e220000000a00 */
[----:B------:R-:W-:Y:S01]  /*0460*/  @!P3 FMUL R28, R28, 16777216 ;  /* 0x4b8000001c1cb820 */ /* 0x000fe20000400000 */
[--C-:B------:R-:W-:Y:S01]  /*0470*/  FADD R5, R5, R9.reuse ;  /* 0x0000000905057221 */ /* 0x100fe20000000000 */
[----:B------:R-:W-:Y:S01]  /*0480*/  FADD R9, R13, R9 ;  /* 0x000000090d097221 */ /* 0x000fe20000000000 */
[--C-:B------:R-:W-:Y:S01]  /*0490*/  FADD R4, R4, R8.reuse ;  /* 0x0000000804047221 */ /* 0x100fe20000000000 */
[----:B------:R-:W-:Y:S01]  /*04a0*/  FADD R8, R12, R8 ;  /* 0x000000080c087221 */ /* 0x000fe20000000000 */
[----:B--2---:R-:W-:Y:S01]  /*04b0*/  FMUL R17, R17, R28 ;  /* 0x0000001c11117220 */ /* 0x004fe20000400000 */
[C---:B-----5:R-:W-:Y:S01]  /*04c0*/  FADD R25, -R22.reuse, R10 ;  /* 0x0000000a16197221 */ /* 0x060fe20000000100 */
[----:B------:R-:W-:Y:S01]  /*04d0*/  FADD R29, -R22, R6 ;  /* 0x00000006161d7221 */ /* 0x000fe20000000100 */
[----:B------:R-:W-:Y:S02]  /*04e0*/  FADD R22, -R21, R9 ;  /* 0x0000000915167221 */ /* 0x000fe40000000100 */
[----:B------:R-:W-:Y:S01]  /*04f0*/  FMUL R25, R25, R16 ;  /* 0x0000001019197220 */ /* 0x000fe20000400000 */
[----:B---3--:R-:W-:-:S04]  /*0500*/  IMAD.WIDE R12, R24, 0x4, R14 ;  /* 0x00000004180c7825 */ /* 0x008fc800078e020e */
[----:B------:R-:W-:Y:S01]  /*0510*/  FMUL R29, R29, R16 ;  /* 0x000000101d1d7220 */ /* 0x000fe20000400000 */
[----:B------:R-:W-:Y:S01]  /*0520*/  FMUL R22, R22, R17 ;  /* 0x0000001116167220 */ /* 0x000fe20000400000 */
[----:B------:R-:W2:Y:S01]  /*0530*/  LDG.E.EL.128 R12, desc[UR4][R12.64] ;  /* 0x000000040c0c7981 */ /* 0x000ea2000c2e1d00 */
[----:B0-----:R-:W-:-:S04]  /*0540*/  IMAD.WIDE R18, R24, 0x4, R18 ;  /* 0x0000000418127825 */ /* 0x001fc800078e0212 */
[----:B------:R-:W-:-:S04]  /*0550*/  FADD R24, -R21, R5 ;  /* 0x0000000515187221 */ /* 0x000fc80000000100 */
[----:B------:R-:W-:Y:S02]  /*0560*/  FMUL R24, R24, R17 ;  /* 0x0000001118187220 */ /* 0x000fe40000400000 */
[----:B------:R-:W2:Y:S04]  /*0570*/  LDG.E.EL.128 R16, desc[UR4][R18.64] ;  /* 0x0000000412107981 */ /* 0x000ea8000c2e1d00 */
[----:B------:R-:W-:Y:S04]  /*0580*/  STG.E.128 desc[UR4][R26.64], R8 ;  /* 0x000000081a007986 */ /* 0x000fe8000c101d04 */
[----:B------:R-:W-:Y:S01]  /*0590*/  STG.E.128 desc[UR4][R26.64+0x800], R4 ;  /* 0x000800041a007986 */ /* 0x000fe2000c101d04 */
[C-C-:B--2---:R-:W-:Y:S01]  /*05a0*/  FFMA R21, R13.reuse, R22, R17.reuse ;  /* 0x000000160d157223 */ /* 0x144fe20000000011 */
[----:B------:R-:W-:Y:S01]  /*05b0*/  FFMA R13, R13, R24, R17 ;  /* 0x000000180d0d7223 */ /* 0x000fe20000000011 */
[----:B------:R-:W-:-:S02]  /*05c0*/  FFMA R22, R14, R25, R18 ;  /* 0x000000190e167223 */ /* 0x000fc40000000012 */
[----:B------:R-:W0:Y:S01]  /*05d0*/  LDC.64 R24, c[0x0][0x240] ;  /* 0x00009000ff187b82 */ /* 0x000e220000000a00 */
[----:B------:R-:W-:Y:S01]  /*05e0*/  FFMA R14, R14, R29, R18 ;  /* 0x0000001d0e0e7223 */ /* 0x000fe20000000012 */
[C---:B------:R-:W-:Y:S01]  /*05f0*/  FADD R29, -R20.reuse, R8 ;  /* 0x00000008141d7221 */ /* 0x040fe20000000100 */
[----:B------:R-:W-:-:S03]  /*0600*/  FADD R17, -R20, R4 ;  /* 0x0000000414117221 */ /* 0x000fc60000000100 */
[-C--:B------:R-:W-:Y:S01]  /*0610*/  FMUL R29, R29, R0.reuse ;  /* 0x000000001d1d7220 */ /* 0x080fe20000400000 */
[----:B------:R-:W-:Y:S01]  /*0620*/  FMUL R17, R17, R0 ;  /* 0x0000000011117220 */ /* 0x000fe20000400000 */
[C---:B------:R-:W-:Y:S01]  /*0630*/  FADD R0, -R23.reuse, R11 ;  /* 0x0000000b17007221 */ /* 0x040fe20000000100 */
[----:B------:R-:W-:-:S03]  /*0640*/  FADD R23, -R23, R7 ;  /* 0x0000000717177221 */ /* 0x000fc60000000100 */
[-C--:B------:R-:W-:Y:S01]  /*0650*/  FMUL R0, R0, R2.reuse ;  /* 0x0000000200007220 */ /* 0x080fe20000400000 */
[----:B------:R-:W-:Y:S01]  /*0660*/  FMUL R2, R23, R2 ;  /* 0x0000000217027220 */ /* 0x000fe20000400000 */
[C-C-:B------:R-:W-:Y:S01]  /*0670*/  FFMA R20, R12.reuse, R29, R16.reuse ;  /* 0x0000001d0c147223 */ /* 0x140fe20000000010 */
[----:B------:R-:W-:Y:S01]  /*0680*/  FFMA R12, R12, R17, R16 ;  /* 0x000000110c0c7223 */ /* 0x000fe20000000010 */
[C-C-:B------:R-:W-:Y:S01]  /*0690*/  FFMA R23, R15.reuse, R0, R19.reuse ;  /* 0x000000000f177223 */ /* 0x140fe20000000013 */
[----:B------:R-:W-:Y:S01]  /*06a0*/  FFMA R15, R15, R2, R19 ;  /* 0x000000020f0f7223 */ /* 0x000fe20000000013 */
[----:B0-----:R-:W-:-:S05]  /*06b0*/  IMAD.WIDE R24, R3, 0x4, R24 ;  /* 0x0000000403187825 */ /* 0x001fca00078e0218 */
[----:B------:R-:W-:Y:S04]  /*06c0*/  STG.E.128 desc[UR4][R24.64], R20 ;  /* 0x0000001418007986 */ /* 0x000fe8000c101d04 */
[----:B------:R-:W-:Y:S01]  /*06d0*/  STG.E.128 desc[UR4][R24.64+0x800], R12 ;  /* 0x0008000c18007986 */ /* 0x000fe2000c101d04 */
[----:B------:R-:W-:Y:S05]  /*06e0*/  EXIT ;  /* 0x000000000000794d */ /* 0x000fea0003800000 */
.L_x_0:
[----:B------:R-:W-:-:S00]  /*06f0*/  BRA `(.L_x_0) ;  /* 0xfffffffc00fc7947 */ /* 0x000fc0000383ffff */
[----:B------:R-:W-:-:S00]  /*0700*/  NOP ;  /* 0x0000000000007918 */ /* 0x000fc00000000000 */
[----:B------:R-:W-:-:S00]  /*0710*/  NOP ;  /* 0x0000000000007918 */ /* 0x000fc00000000000 */
[----:B------:R-:W-:-:S00]  /*0720*/  NOP ;  /* 0x0000000000007918 */ /* 0x000fc00000000000 */
[----:B------:R-:W-:-:S00]  /*0730*/  NOP ;  /* 0x0000000000007918 */ /* 0x000fc00000000000 */
[----:B------:R-:W-:-:S00]  /*0740*/  NOP ;  /* 0x0000000000007918 */ /* 0x000fc00000000000 */
[----:B------:R-:W-:-:S00]  /*0750*/  NOP ;  /* 0x0000000000007918 */ /* 0x000fc00000000000 */
[----:B------:R-:W-:-:S00]  /*0760*/  NOP ;  /* 0x0000000000007918 */ /* 0x000fc00000000000 */
[----:B------:R-:W-:-:S00]  /*0770*/  NOP ;  /* 0x0000000000007918 */ /* 0x000fc00000000000 */
.L_x_1:


//--------------------- .nv.global.init           --------------------------
	.section	.nv.global.init,"aw",@progbits
.nv.global.init:
	.type		_$_str,@object
	.size		_$_str,(_$_str_$_2 - _$_str)
_$_str:
        /*0000*/ 	.byte	0x5f, 0x5f, 0x43, 0x55, 0x44, 0x41, 0x5f, 0x46, 0x54, 0x5a, 0x00
	.type		_$_str_$_2,@object
	.size		_$_str_$_2,(.L_1 - _$_str_$_2)
_$_str_$_2:
        /*000b*/ 	.byte	0x5f, 0x5f, 0x43, 0x55, 0x44, 0x41, 0x5f, 0x50, 0x52, 0x45, 0x43, 0x5f, 0x53, 0x51, 0x52, 0x54
        /*001b*/ 	.byte	0x00
.L_1:


//--------------------- .nv.constant0.triton_poi_fused__native_batch_norm_legit_no_training_convolution_21 --------------------------
	.section	.nv.constant0.triton_poi_fused__native_batch_norm_legit_no_training_convolution_21,"a",@progbits
	.sectionflags	@""
	.align	4
.nv.constant0.triton_poi_fused__native_batch_norm_legit_no_training_convolution_21:
	.zero		588
